//
// Generated by NVIDIA NVVM Compiler
//
// Compiler Build ID: CL-36424714
// Cuda compilation tools, release 13.0, V13.0.88
// Based on NVVM 20.0.0
//

.version 9.0
.target sm_100
.address_size 64

	// .globl	_Z10gpu_warmupv
// _ZZ28calculateNucleotideFrequencyPcPilE24nucleotideFrequencyTable has been demoted

.visible .entry _Z10gpu_warmupv()
{


	ret;

}
	// .globl	_Z28calculateNucleotideFrequencyPcPil
.visible .entry _Z28calculateNucleotideFrequencyPcPil(
	.param .u64 .ptr .align 1 _Z28calculateNucleotideFrequencyPcPil_param_0,
	.param .u64 .ptr .align 1 _Z28calculateNucleotideFrequencyPcPil_param_1,
	.param .u64 _Z28calculateNucleotideFrequencyPcPil_param_2
)
{
	.reg .pred 	%p<4>;
	.reg .b16 	%rs<9>;
	.reg .b32 	%r<20>;
	.reg .b64 	%rd<8>;
	// demoted variable
	.shared .align 4 .b8 _ZZ28calculateNucleotideFrequencyPcPilE24nucleotideFrequencyTable[20];
	ld.param.u64 	%rd2, [_Z28calculateNucleotideFrequencyPcPil_param_0];
	ld.param.u64 	%rd3, [_Z28calculateNucleotideFrequencyPcPil_param_1];
	ld.param.u64 	%rd4, [_Z28calculateNucleotideFrequencyPcPil_param_2];
	mov.u32 	%r1, %tid.x;
	mov.u32 	%r2, %ctaid.x;
	mov.u32 	%r3, %ntid.x;
	mad.lo.s32 	%r4, %r2, %r3, %r1;
	cvt.s64.s32 	%rd1, %r4;
	setp.le.s64 	%p1, %rd4, %rd1;
	@%p1 bra 	$L__BB1_5;
	setp.ne.s32 	%p2, %r1, 0;
	@%p2 bra 	$L__BB1_3;
	mov.b32 	%r5, 0;
	st.shared.u32 	[_ZZ28calculateNucleotideFrequencyPcPilE24nucleotideFrequencyTable], %r5;
	st.shared.u32 	[_ZZ28calculateNucleotideFrequencyPcPilE24nucleotideFrequencyTable+4], %r5;
	st.shared.u32 	[_ZZ28calculateNucleotideFrequencyPcPilE24nucleotideFrequencyTable+8], %r5;
	st.shared.u32 	[_ZZ28calculateNucleotideFrequencyPcPilE24nucleotideFrequencyTable+12], %r5;
	st.shared.u32 	[_ZZ28calculateNucleotideFrequencyPcPilE24nucleotideFrequencyTable+16], %r5;
$L__BB1_3:
	setp.ne.s32 	%p3, %r1, 0;
	bar.sync 	0;
	cvta.to.global.u64 	%rd5, %rd2;
	add.s64 	%rd6, %rd5, %rd1;
	ld.global.s8 	%rs1, [%rd6];
	mul.lo.s16 	%rs2, %rs1, 103;
	shr.u16 	%rs3, %rs2, 15;
	shr.s16 	%rs4, %rs2, 9;
	add.s16 	%rs5, %rs4, %rs3;
	mul.lo.s16 	%rs6, %rs5, 5;
	sub.s16 	%rs7, %rs1, %rs6;
	cvt.s16.s8 	%rs8, %rs7;
	mul.wide.s16 	%r6, %rs8, 4;
	mov.u32 	%r7, _ZZ28calculateNucleotideFrequencyPcPilE24nucleotideFrequencyTable;
	add.s32 	%r8, %r7, %r6;
	atom.shared.add.u32 	%r9, [%r8], 1;
	bar.sync 	0;
	@%p3 bra 	$L__BB1_5;
	cvta.to.global.u64 	%rd7, %rd3;
	ld.shared.u32 	%r10, [_ZZ28calculateNucleotideFrequencyPcPilE24nucleotideFrequencyTable];
	atom.global.add.u32 	%r11, [%rd7], %r10;
	ld.shared.u32 	%r12, [_ZZ28calculateNucleotideFrequencyPcPilE24nucleotideFrequencyTable+4];
	atom.global.add.u32 	%r13, [%rd7+4], %r12;
	ld.shared.u32 	%r14, [_ZZ28calculateNucleotideFrequencyPcPilE24nucleotideFrequencyTable+8];
	atom.global.add.u32 	%r15, [%rd7+8], %r14;
	ld.shared.u32 	%r16, [_ZZ28calculateNucleotideFrequencyPcPilE24nucleotideFrequencyTable+12];
	atom.global.add.u32 	%r17, [%rd7+12], %r16;
	ld.shared.u32 	%r18, [_ZZ28calculateNucleotideFrequencyPcPilE24nucleotideFrequencyTable+16];
	atom.global.add.u32 	%r19, [%rd7+16], %r18;
$L__BB1_5:
	ret;

}


// ===== COMPILED SASS (sm_100) =====

	.target	sm_100

	.elftype	@"ET_EXEC"


//--------------------- .note.nv.tkinfo           --------------------------
	.section	.note.nv.tkinfo,"",@"SHT_NOTE"
	.sectionflags	@"SHF_NOTE_NV_TKINFO"
	.tkinfo
        /*0018*/ 	.word	0x00000002
        /*0030*/ 	.string	""
        /*0030*/ 	.string	"ptxas"
        /*0030*/ 	.string	"Cuda compilation tools, release 13.0, V13.0.88"
        /*0030*/ 	.string	"Build cuda_13.0.r13.0/compiler.36424714_0"
        /*0030*/ 	.string	"-arch sm_100 -m 64 "



//--------------------- .note.nv.cuinfo           --------------------------
	.section	.note.nv.cuinfo,"",@"SHT_NOTE"
	.sectionflags	@"SHF_NOTE_NV_CUINFO"
        /*0018*/ 	.short	0x0002
        /*001a*/ 	.short	0x0064
        /*001c*/ 	.short	0x0082
	.zero		2


//--------------------- .nv.info                  --------------------------
	.section	.nv.info,"",@"SHT_CUDA_INFO"
	.align	4


	//----- nvinfo : EIATTR_REGCOUNT
	.align		4
        /*0000*/ 	.byte	0x04, 0x2f
        /*0002*/ 	.short	(.L_1 - .L_0)
	.align		4
.L_0:
        /*0004*/ 	.word	index@(_Z10gpu_warmupv)
        /*0008*/ 	.word	0x00000004


	//----- nvinfo : EIATTR_FRAME_SIZE
	.align		4
.L_1:
        /*000c*/ 	.byte	0x04, 0x11
        /*000e*/ 	.short	(.L_3 - .L_2)
	.align		4
.L_2:
        /*0010*/ 	.word	index@(_Z10gpu_warmupv)
        /*0014*/ 	.word	0x00000000


	//----- nvinfo : EIATTR_REGCOUNT
	.align		4
.L_3:
        /*0018*/ 	.byte	0x04, 0x2f
        /*001a*/ 	.short	(.L_5 - .L_4)
	.align		4
.L_4:
        /*001c*/ 	.word	index@(_Z28calculateNucleotideFrequencyPcPil)
        /*0020*/ 	.word	0x0000000e


	//----- nvinfo : EIATTR_FRAME_SIZE
	.align		4
.L_5:
        /*0024*/ 	.byte	0x04, 0x11
        /*0026*/ 	.short	(.L_7 - .L_6)
	.align		4
.L_6:
        /*0028*/ 	.word	index@(_Z28calculateNucleotideFrequencyPcPil)
        /*002c*/ 	.word	0x00000000


	//----- nvinfo : EIATTR_MIN_STACK_SIZE
	.align		4
.L_7:
        /*0030*/ 	.byte	0x04, 0x12
        /*0032*/ 	.short	(.L_9 - .L_8)
	.align		4
.L_8:
        /*0034*/ 	.word	index@(_Z28calculateNucleotideFrequencyPcPil)
        /*0038*/ 	.word	0x00000000


	//----- nvinfo : EIATTR_MIN_STACK_SIZE
	.align		4
.L_9:
        /*003c*/ 	.byte	0x04, 0x12
        /*003e*/ 	.short	(.L_11 - .L_10)
	.align		4
.L_10:
        /*0040*/ 	.word	index@(_Z10gpu_warmupv)
        /*0044*/ 	.word	0x00000000
.L_11:


//--------------------- .nv.compat                --------------------------
	.section	.nv.compat,"",@"SHT_CUDA_COMPAT_INFO"
	.align	4
        /*0000*/ 	.byte	0x02, 0x09, 0x00, 0x00, 0x02, 0x02, 0x01, 0x00, 0x02, 0x05, 0x05, 0x00, 0x03, 0x07, 0x01, 0x01
        /*0010*/ 	.byte	0x02, 0x03, 0x00, 0x00, 0x02, 0x06, 0x01, 0x00, 0x04, 0x0b, 0x08, 0x00, 0x09, 0x00, 0x00, 0x00
        /*0020*/ 	.byte	0x00, 0x00, 0x00, 0x00


//--------------------- .nv.info._Z28calculateNucleotideFrequencyPcPil --------------------------
	.section	.nv.info._Z28calculateNucleotideFrequencyPcPil,"",@"SHT_CUDA_INFO"
	.sectionflags	@""
	.align	4


	//----- nvinfo : EIATTR_CUDA_API_VERSION
	.align		4
        /*0000*/ 	.byte	0x04, 0x37
        /*0002*/ 	.short	(.L_13 - .L_12)
.L_12:
        /*0004*/ 	.word	0x00000082


	//----- nvinfo : EIATTR_KPARAM_INFO
	.align		4
.L_13:
        /*0008*/ 	.byte	0x04, 0x17
        /*000a*/ 	.short	(.L_15 - .L_14)
.L_14:
        /*000c*/ 	.word	0x00000000
        /*0010*/ 	.short	0x0002
        /*0012*/ 	.short	0x0010
        /*0014*/ 	.byte	0x00, 0xf0, 0x21, 0x00


	//----- nvinfo : EIATTR_KPARAM_INFO
	.align		4
.L_15:
        /*0018*/ 	.byte	0x04, 0x17
        /*001a*/ 	.short	(.L_17 - .L_16)
.L_16:
        /*001c*/ 	.word	0x00000000
        /*0020*/ 	.short	0x0001
        /*0022*/ 	.short	0x0008
        /*0024*/ 	.byte	0x00, 0xf5, 0x21, 0x00


	//----- nvinfo : EIATTR_KPARAM_INFO
	.align		4
.L_17:
        /*0028*/ 	.byte	0x04, 0x17
        /*002a*/ 	.short	(.L_19 - .L_18)
.L_18:
        /*002c*/ 	.word	0x00000000
        /*0030*/ 	.short	0x0000
        /*0032*/ 	.short	0x0000
        /*0034*/ 	.byte	0x00, 0xf5, 0x21, 0x00


	//----- nvinfo : EIATTR_SPARSE_MMA_MASK
	.align		4
.L_19:
        /*0038*/ 	.byte	0x03, 0x50
        /*003a*/ 	.short	0x0000


	//----- nvinfo : EIATTR_MAXREG_COUNT
	.align		4
        /*003c*/ 	.byte	0x03, 0x1b
        /*003e*/ 	.short	0x00ff


	//----- nvinfo : EIATTR_NUM_BARRIERS
	.align		4
        /*0040*/ 	.byte	0x02, 0x4c
        /*0042*/ 	.byte	0x01
	.zero		1


	//----- nvinfo : EIATTR_MERCURY_ISA_VERSION
	.align		4
        /*0044*/ 	.byte	0x03, 0x5f
        /*0046*/ 	.short	0x0101


	//----- nvinfo : EIATTR_VRC_CTA_INIT_COUNT
	.align		4
        /*0048*/ 	.byte	0x02, 0x4a
	.zero		1
	.zero		1


	//----- nvinfo : EIATTR_EXIT_INSTR_OFFSETS
	.align		4
        /*004c*/ 	.byte	0x04, 0x1c
        /*004e*/ 	.short	(.L_21 - .L_20)


	//   ....[0]....
.L_20:
        /*0050*/ 	.word	0x00000090


	//   ....[1]....
        /*0054*/ 	.word	0x00000240


	//   ....[2]....
        /*0058*/ 	.word	0x00000320


	//----- nvinfo : EIATTR_CBANK_PARAM_SIZE
	.align		4
.L_21:
        /*005c*/ 	.byte	0x03, 0x19
        /*005e*/ 	.short	0x0018


	//----- nvinfo : EIATTR_PARAM_CBANK
	.align		4
        /*0060*/ 	.byte	0x04, 0x0a
        /*0062*/ 	.short	(.L_23 - .L_22)
	.align		4
.L_22:
        /*0064*/ 	.word	index@(.nv.constant0._Z28calculateNucleotideFrequencyPcPil)
        /*0068*/ 	.short	0x0380
        /*006a*/ 	.short	0x0018


	//----- nvinfo : EIATTR_SW_WAR
	.align		4
.L_23:
        /*006c*/ 	.byte	0x04, 0x36
        /*006e*/ 	.short	(.L_25 - .L_24)
.L_24:
        /*0070*/ 	.word	0x00000008
.L_25:


//--------------------- .nv.info._Z10gpu_warmupv  --------------------------
	.section	.nv.info._Z10gpu_warmupv,"",@"SHT_CUDA_INFO"
	.sectionflags	@""
	.align	4


	//----- nvinfo : EIATTR_CUDA_API_VERSION
	.align		4
        /*0000*/ 	.byte	0x04, 0x37
        /*0002*/ 	.short	(.L_27 - .L_26)
.L_26:
        /*0004*/ 	.word	0x00000082


	//----- nvinfo : EIATTR_SPARSE_MMA_MASK
	.align		4
.L_27:
        /*0008*/ 	.byte	0x03, 0x50
        /*000a*/ 	.short	0x0000


	//----- nvinfo : EIATTR_MAXREG_COUNT
	.align		4
        /*000c*/ 	.byte	0x03, 0x1b
        /*000e*/ 	.short	0x00ff


	//----- nvinfo : EIATTR_MERCURY_ISA_VERSION
	.align		4
        /*0010*/ 	.byte	0x03, 0x5f
        /*0012*/ 	.short	0x0101


	//----- nvinfo : EIATTR_VRC_CTA_INIT_COUNT
	.align		4
        /*0014*/ 	.byte	0x02, 0x4a
	.zero		1
	.zero		1


	//----- nvinfo : EIATTR_EXIT_INSTR_OFFSETS
	.align		4
        /*0018*/ 	.byte	0x04, 0x1c
        /*001a*/ 	.short	(.L_29 - .L_28)


	//   ....[0]....
.L_28:
        /*001c*/ 	.word	0x00000010


	//----- nvinfo : EIATTR_SW_WAR
	.align		4
.L_29:
        /*0020*/ 	.byte	0x04, 0x36
        /*0022*/ 	.short	(.L_31 - .L_30)
.L_30:
        /*0024*/ 	.word	0x00000008
.L_31:


//--------------------- .nv.callgraph             --------------------------
	.section	.nv.callgraph,"",@"SHT_CUDA_CALLGRAPH"
	.align	4
	.sectionentsize	8
	.align		4
        /*0000*/ 	.word	0x00000000
	.align		4
        /*0004*/ 	.word	0xffffffff
	.align		4
        /*0008*/ 	.word	0x00000000
	.align		4
        /*000c*/ 	.word	0xfffffffe
	.align		4
        /*0010*/ 	.word	0x00000000
	.align		4
        /*0014*/ 	.word	0xfffffffd
	.align		4
        /*0018*/ 	.word	0x00000000
	.align		4
        /*001c*/ 	.word	0xfffffffc


//--------------------- .text._Z28calculateNucleotideFrequencyPcPil --------------------------
	.section	.text._Z28calculateNucleotideFrequencyPcPil,"ax",@progbits
	.align	128
        .global         _Z28calculateNucleotideFrequencyPcPil
        .type           _Z28calculateNucleotideFrequencyPcPil,@function
        .size           _Z28calculateNucleotideFrequencyPcPil,(.L_x_2 - _Z28calculateNucleotideFrequencyPcPil)
        .other          _Z28calculateNucleotideFrequencyPcPil,@"STO_CUDA_ENTRY STV_DEFAULT"
_Z28calculateNucleotideFrequencyPcPil:
.text._Z28calculateNucleotideFrequencyPcPil:
[----:B------:R-:W-:Y:S01]  /*0000*/  LDC R1, c[0x0][0x37c] ;  /* 0x0000df00ff017b82 */ /* 0x000fe20000000800 */
[----:B------:R-:W0:Y:S07]  /*0010*/  S2R R0, SR_TID.X ;  /* 0x0000000000007919 */ /* 0x000e2e0000002100 */
[----:B------:R-:W0:Y:S01]  /*0020*/  S2UR UR4, SR_CTAID.X ;  /* 0x00000000000479c3 */ /* 0x000e220000002500 */
[----:B------:R-:W1:Y:S07]  /*0030*/  LDCU.64 UR6, c[0x0][0x390] ;  /* 0x00007200ff0677ac */ /* 0x000e6e0008000a00 */
[----:B------:R-:W0:Y:S02]  /*0040*/  LDC R3, c[0x0][0x360] ;  /* 0x0000d800ff037b82 */ /* 0x000e240000000800 */
[----:B0-----:R-:W-:-:S05]  /*0050*/  IMAD R2, R3, UR4, R0 ;  /* 0x0000000403027c24 */ /* 0x001fca000f8e0200 */
[----:B-1----:R-:W-:Y:S02]  /*0060*/  ISETP.GE.U32.AND P0, PT, R2, UR6, PT ;  /* 0x0000000602007c0c */ /* 0x002fe4000bf06070 */
[----:B------:R-:W-:-:S04]  /*0070*/  SHF.R.S32.HI R3, RZ, 0x1f, R2 ;  /* 0x0000001fff037819 */ /* 0x000fc80000011402 */
[----:B------:R-:W-:-:S13]  /*0080*/  ISETP.GE.AND.EX P0, PT, R3, UR7, PT, P0 ;  /* 0x0000000703007c0c */ /* 0x000fda000bf06300 */
[----:B------:R-:W-:Y:S05]  /*0090*/  @P0 EXIT ;  /* 0x000000000000094d */ /* 0x000fea0003800000 */
[----:B------:R-:W0:Y:S01]  /*00a0*/  S2UR UR5, SR_CgaCtaId ;  /* 0x00000000000579c3 */ /* 0x000e220000008800 */
[----:B------:R-:W-:Y:S01]  /*00b0*/  ISETP.NE.AND P0, PT, R0, RZ, PT ;  /* 0x000000ff0000720c */ /* 0x000fe20003f05270 */
[----:B------:R-:W-:Y:S01]  /*00c0*/  UMOV UR4, 0x400 ;  /* 0x0000040000047882 */ /* 0x000fe20000000000 */
[----:B------:R-:W1:Y:S01]  /*00d0*/  LDCU.64 UR6, c[0x0][0x380] ;  /* 0x00007000ff0677ac */ /* 0x000e620008000a00 */
[----:B------:R-:W2:Y:S01]  /*00e0*/  LDCU.64 UR8, c[0x0][0x358] ;  /* 0x00006b00ff0877ac */ /* 0x000ea20008000a00 */
[----:B-1----:R-:W-:Y:S01]  /*00f0*/  IADD3 R2, P1, PT, R2, UR6, RZ ;  /* 0x0000000602027c10 */ /* 0x002fe2000ff3e0ff */
[----:B0-----:R-:W-:-:S03]  /*0100*/  ULEA UR4, UR5, UR4, 0x18 ;  /* 0x0000000405047291 */ /* 0x001fc6000f8ec0ff */
[----:B------:R-:W-:-:S06]  /*0110*/  IADD3.X R3, PT, PT, R3, UR7, RZ, P1, !PT ;  /* 0x0000000703037c10 */ /* 0x000fcc0008ffe4ff */
[----:B------:R-:W-:Y:S04]  /*0120*/  @!P0 STS.128 [UR4], RZ ;  /* 0x000000ffff008988 */ /* 0x000fe80008000c04 */
[----:B------:R-:W-:Y:S01]  /*0130*/  @!P0 STS [UR4+0x10], RZ ;  /* 0x000010ffff008988 */ /* 0x000fe20008000804 */
[----:B------:R-:W-:Y:S06]  /*0140*/  BAR.SYNC.DEFER_BLOCKING 0x0 ;  /* 0x0000000000007b1d */ /* 0x000fec0000010000 */
[----:B--2---:R-:W2:Y:S02]  /*0150*/  LDG.E.S8 R2, desc[UR8][R2.64] ;  /* 0x0000000802027981 */ /* 0x004ea4000c1e1300 */
[----:B--2---:R-:W-:-:S05]  /*0160*/  IMAD R0, R2, 0x67, RZ ;  /* 0x0000006702007824 */ /* 0x004fca00078e02ff */
[C---:B------:R-:W-:Y:S02]  /*0170*/  LOP3.LUT R4, R0.reuse, 0xffff, RZ, 0xc0, !PT ;  /* 0x0000ffff00047812 */ /* 0x040fe400078ec0ff */
[----:B------:R-:W-:Y:S02]  /*0180*/  PRMT R5, R0, 0x9910, RZ ;  /* 0x0000991000057816 */ /* 0x000fe400000000ff */
[----:B------:R-:W-:-:S04]  /*0190*/  SHF.R.U32.HI R0, RZ, 0xf, R4 ;  /* 0x0000000fff007819 */ /* 0x000fc80000011604 */
[----:B------:R-:W-:-:S04]  /*01a0*/  LEA.HI.SX32 R0, R5, R0, 0x17 ;  /* 0x0000000005007211 */ /* 0x000fc800078fbaff */
[----:B------:R-:W-:-:S05]  /*01b0*/  PRMT R0, R0, 0x9910, RZ ;  /* 0x0000991000007816 */ /* 0x000fca00000000ff */
[----:B------:R-:W-:-:S04]  /*01c0*/  IMAD R0, R0, 0x5, RZ ;  /* 0x0000000500007824 */ /* 0x000fc800078e02ff */
[----:B------:R-:W-:-:S05]  /*01d0*/  IMAD.MOV R0, RZ, RZ, -R0 ;  /* 0x000000ffff007224 */ /* 0x000fca00078e0a00 */
[----:B------:R-:W-:-:S05]  /*01e0*/  PRMT R3, R0, 0x7710, RZ ;  /* 0x0000771000037816 */ /* 0x000fca00000000ff */
[----:B------:R-:W-:-:S05]  /*01f0*/  IMAD.IADD R2, R2, 0x1, R3 ;  /* 0x0000000102027824 */ /* 0x000fca00078e0203 */
[----:B------:R-:W-:-:S04]  /*0200*/  PRMT R0, R2, 0x8880, RZ ;  /* 0x0000888002007816 */ /* 0x000fc800000000ff */
[----:B------:R-:W-:-:S05]  /*0210*/  LEA R0, R0, UR4, 0x2 ;  /* 0x0000000400007c11 */ /* 0x000fca000f8e10ff */
[----:B------:R0:W-:Y:S01]  /*0220*/  ATOMS.POPC.INC.32 RZ, [R0+URZ] ;  /* 0x0000000000ff7f8c */ /* 0x0001e2000d8000ff */
[----:B------:R-:W-:Y:S06]  /*0230*/  BAR.SYNC.DEFER_BLOCKING 0x0 ;  /* 0x0000000000007b1d */ /* 0x000fec0000010000 */
[----:B------:R-:W-:Y:S05]  /*0240*/  @P0 EXIT ;  /* 0x000000000000094d */ /* 0x000fea0003800000 */
[----:B------:R-:W1:Y:S01]  /*0250*/  LDS.128 R8, [UR4] ;  /* 0x00000004ff087984 */ /* 0x000e620008000c00 */
[----:B------:R-:W2:Y:S01]  /*0260*/  LDCU.64 UR6, c[0x0][0x388] ;  /* 0x00007100ff0677ac */ /* 0x000ea20008000a00 */
[----:B------:R-:W1:Y:S02]  /*0270*/  LDC.64 R2, c[0x0][0x388] ;  /* 0x0000e200ff027b82 */ /* 0x000e640000000a00 */
[----:B------:R-:W3:Y:S01]  /*0280*/  LDS R7, [UR4+0x10] ;  /* 0x00001004ff077984 */ /* 0x000ee20008000800 */
[----:B--2---:R-:W-:-:S04]  /*0290*/  UIADD3 UR5, UP0, UPT, UR6, 0x4, URZ ;  /* 0x0000000406057890 */ /* 0x004fc8000ff1e0ff */
[----:B------:R-:W-:Y:S02]  /*02a0*/  UIADD3.X UR6, UPT, UPT, URZ, UR7, URZ, UP0, !UPT ;  /* 0x00000007ff067290 */ /* 0x000fe400087fe4ff */
[----:B------:R-:W-:-:S04]  /*02b0*/  IMAD.U32 R4, RZ, RZ, UR5 ;  /* 0x00000005ff047e24 */ /* 0x000fc8000f8e00ff */
[----:B------:R-:W-:Y:S01]  /*02c0*/  IMAD.U32 R5, RZ, RZ, UR6 ;  /* 0x00000006ff057e24 */ /* 0x000fe2000f8e00ff */
[----:B-1----:R-:W-:Y:S04]  /*02d0*/  REDG.E.ADD.STRONG.GPU desc[UR8][R2.64], R8 ;  /* 0x000000080200798e */ /* 0x002fe8000c12e108 */
[----:B------:R-:W-:Y:S04]  /*02e0*/  REDG.E.ADD.STRONG.GPU desc[UR8][R4.64], R9 ;  /* 0x000000090400798e */ /* 0x000fe8000c12e108 */
[----:B------:R-:W-:Y:S04]  /*02f0*/  REDG.E.ADD.STRONG.GPU desc[UR8][R4.64+0x4], R10 ;  /* 0x0000040a0400798e */ /* 0x000fe8000c12e108 */
[----:B------:R-:W-:Y:S04]  /*0300*/  REDG.E.ADD.STRONG.GPU desc[UR8][R4.64+0x8], R11 ;  /* 0x0000080b0400798e */ /* 0x000fe8000c12e108 */
[----:B---3--:R-:W-:Y:S01]  /*0310*/  REDG.E.ADD.STRONG.GPU desc[UR8][R4.64+0xc], R7 ;  /* 0x00000c070400798e */ /* 0x008fe2000c12e108 */
[----:B------:R-:W-:Y:S05]  /*0320*/  EXIT ;  /* 0x000000000000794d */ /* 0x000fea0003800000 */
.L_x_0:
[----:B------:R-:W-:-:S00]  /*0330*/  BRA `(.L_x_0) ;  /* 0xfffffffc00fc7947 */ /* 0x000fc0000383ffff */
[----:B------:R-:W-:-:S00]  /*0340*/  NOP ;  /* 0x0000000000007918 */ /* 0x000fc00000000000 */
        /* <DEDUP_REMOVED lines=11> */
.L_x_2:


//--------------------- .text._Z10gpu_warmupv     --------------------------
	.section	.text._Z10gpu_warmupv,"ax",@progbits
	.align	128
        .global         _Z10gpu_warmupv
        .type           _Z10gpu_warmupv,@function
        .size           _Z10gpu_warmupv,(.L_x_3 - _Z10gpu_warmupv)
        .other          _Z10gpu_warmupv,@"STO_CUDA_ENTRY STV_DEFAULT"
_Z10gpu_warmupv:
.text._Z10gpu_warmupv:
[----:B------:R-:W-:Y:S01]  /*0000*/  LDC R1, c[0x0][0x37c] ;  /* 0x0000df00ff017b82 */ /* 0x000fe20000000800 */
[----:B------:R-:W-:Y:S05]  /*0010*/  EXIT ;  /* 0x000000000000794d */ /* 0x000fea0003800000 */
.L_x_1:
        /* <DEDUP_REMOVED lines=14> */
.L_x_3:


//--------------------- .nv.shared._Z28calculateNucleotideFrequencyPcPil --------------------------
	.section	.nv.shared._Z28calculateNucleotideFrequencyPcPil,"aw",@nobits
	.sectionflags	@""
	.align	4
.nv.shared._Z28calculateNucleotideFrequencyPcPil:
	.zero		1044


//--------------------- .nv.shared.reserved.0     --------------------------
	.section	.nv.shared.reserved.0,"aw",@nobits
	.weak		__nv_reservedSMEM_offset_0_alias
	.size		__nv_reservedSMEM_offset_0_alias, 0, 64
	.other		__nv_reservedSMEM_offset_0_alias,@"STO_CUDA_RESERVED_SHARED STV_DEFAULT"
__nv_reservedSMEM_offset_0_alias:
	.zero		0
	.zero		64


//--------------------- .nv.constant0._Z28calculateNucleotideFrequencyPcPil --------------------------
	.section	.nv.constant0._Z28calculateNucleotideFrequencyPcPil,"a",@progbits
	.sectionflags	@""
	.align	4
.nv.constant0._Z28calculateNucleotideFrequencyPcPil:
	.zero		920


//--------------------- .nv.constant0._Z10gpu_warmupv --------------------------
	.section	.nv.constant0._Z10gpu_warmupv,"a",@progbits
	.sectionflags	@""
	.align	4
.nv.constant0._Z10gpu_warmupv:
	.zero		896


//--------------------- SYMBOLS --------------------------

	.type		.nv.reservedSmem.offset0,@object
	.size		.nv.reservedSmem.offset0,0x4
	.type		.nv.reservedSmem.cap,@object
	.size		.nv.reservedSmem.cap,0x4
